//
// Generated by NVIDIA NVVM Compiler
//
// Compiler Build ID: CL-36424714
// Cuda compilation tools, release 13.0, V13.0.88
// Based on NVVM 20.0.0
//

.version 9.0
.target sm_100
.address_size 64

	// .globl	_Z11_saxpy_cudaifPfS_

.visible .entry _Z11_saxpy_cudaifPfS_(
	.param .u32 _Z11_saxpy_cudaifPfS__param_0,
	.param .f32 _Z11_saxpy_cudaifPfS__param_1,
	.param .u64 .ptr .align 1 _Z11_saxpy_cudaifPfS__param_2,
	.param .u64 .ptr .align 1 _Z11_saxpy_cudaifPfS__param_3
)
{
	.reg .pred 	%p<2>;
	.reg .b32 	%r<5>;
	.reg .b32 	%f<5>;
	.reg .b64 	%rd<8>;

	ld.param.f32 	%f1, [_Z11_saxpy_cudaifPfS__param_1];
	ld.param.u64 	%rd1, [_Z11_saxpy_cudaifPfS__param_2];
	ld.param.u64 	%rd2, [_Z11_saxpy_cudaifPfS__param_3];
	mov.u32 	%r2, %ctaid.x;
	mov.u32 	%r3, %ntid.x;
	mov.u32 	%r4, %tid.x;
	mad.lo.s32 	%r1, %r2, %r3, %r4;
	setp.gt.s32 	%p1, %r1, 4194303;
	@%p1 bra 	$L__BB0_2;
	cvta.to.global.u64 	%rd3, %rd1;
	cvta.to.global.u64 	%rd4, %rd2;
	mul.wide.s32 	%rd5, %r1, 4;
	add.s64 	%rd6, %rd3, %rd5;
	ld.global.f32 	%f2, [%rd6];
	add.s64 	%rd7, %rd4, %rd5;
	ld.global.f32 	%f3, [%rd7];
	fma.rn.f32 	%f4, %f1, %f2, %f3;
	st.global.f32 	[%rd7], %f4;
$L__BB0_2:
	ret;

}


// ===== COMPILED SASS (sm_100) =====

	.target	sm_100

	.elftype	@"ET_EXEC"


//--------------------- .note.nv.tkinfo           --------------------------
	.section	.note.nv.tkinfo,"",@"SHT_NOTE"
	.sectionflags	@"SHF_NOTE_NV_TKINFO"
	.tkinfo
        /*0018*/ 	.word	0x00000002
        /*0030*/ 	.string	""
        /*0030*/ 	.string	"ptxas"
        /*0030*/ 	.string	"Cuda compilation tools, release 13.0, V13.0.88"
        /*0030*/ 	.string	"Build cuda_13.0.r13.0/compiler.36424714_0"
        /*0030*/ 	.string	"-arch sm_100 -m 64 "



//--------------------- .note.nv.cuinfo           --------------------------
	.section	.note.nv.cuinfo,"",@"SHT_NOTE"
	.sectionflags	@"SHF_NOTE_NV_CUINFO"
        /*0018*/ 	.short	0x0002
        /*001a*/ 	.short	0x0064
        /*001c*/ 	.short	0x0082
	.zero		2


//--------------------- .nv.info                  --------------------------
	.section	.nv.info,"",@"SHT_CUDA_INFO"
	.align	4


	//----- nvinfo : EIATTR_REGCOUNT
	.align		4
        /*0000*/ 	.byte	0x04, 0x2f
        /*0002*/ 	.short	(.L_1 - .L_0)
	.align		4
.L_0:
        /*0004*/ 	.word	index@(_Z11_saxpy_cudaifPfS_)
        /*0008*/ 	.word	0x0000000a


	//----- nvinfo : EIATTR_FRAME_SIZE
	.align		4
.L_1:
        /*000c*/ 	.byte	0x04, 0x11
        /*000e*/ 	.short	(.L_3 - .L_2)
	.align		4
.L_2:
        /*0010*/ 	.word	index@(_Z11_saxpy_cudaifPfS_)
        /*0014*/ 	.word	0x00000000


	//----- nvinfo : EIATTR_MIN_STACK_SIZE
	.align		4
.L_3:
        /*0018*/ 	.byte	0x04, 0x12
        /*001a*/ 	.short	(.L_5 - .L_4)
	.align		4
.L_4:
        /*001c*/ 	.word	index@(_Z11_saxpy_cudaifPfS_)
        /*0020*/ 	.word	0x00000000
.L_5:


//--------------------- .nv.compat                --------------------------
	.section	.nv.compat,"",@"SHT_CUDA_COMPAT_INFO"
	.align	4
        /*0000*/ 	.byte	0x02, 0x09, 0x00, 0x00, 0x02, 0x02, 0x01, 0x00, 0x02, 0x05, 0x05, 0x00, 0x03, 0x07, 0x01, 0x01
        /*0010*/ 	.byte	0x02, 0x03, 0x00, 0x00, 0x02, 0x06, 0x01, 0x00, 0x04, 0x0b, 0x08, 0x00, 0x09, 0x00, 0x00, 0x00
        /*0020*/ 	.byte	0x00, 0x00, 0x00, 0x00


//--------------------- .nv.info._Z11_saxpy_cudaifPfS_ --------------------------
	.section	.nv.info._Z11_saxpy_cudaifPfS_,"",@"SHT_CUDA_INFO"
	.sectionflags	@""
	.align	4


	//----- nvinfo : EIATTR_CUDA_API_VERSION
	.align		4
        /*0000*/ 	.byte	0x04, 0x37
        /*0002*/ 	.short	(.L_7 - .L_6)
.L_6:
        /*0004*/ 	.word	0x00000082


	//----- nvinfo : EIATTR_KPARAM_INFO
	.align		4
.L_7:
        /*0008*/ 	.byte	0x04, 0x17
        /*000a*/ 	.short	(.L_9 - .L_8)
.L_8:
        /*000c*/ 	.word	0x00000000
        /*0010*/ 	.short	0x0003
        /*0012*/ 	.short	0x0010
        /*0014*/ 	.byte	0x00, 0xf5, 0x21, 0x00


	//----- nvinfo : EIATTR_KPARAM_INFO
	.align		4
.L_9:
        /*0018*/ 	.byte	0x04, 0x17
        /*001a*/ 	.short	(.L_11 - .L_10)
.L_10:
        /*001c*/ 	.word	0x00000000
        /*0020*/ 	.short	0x0002
        /*0022*/ 	.short	0x0008
        /*0024*/ 	.byte	0x00, 0xf5, 0x21, 0x00


	//----- nvinfo : EIATTR_KPARAM_INFO
	.align		4
.L_11:
        /*0028*/ 	.byte	0x04, 0x17
        /*002a*/ 	.short	(.L_13 - .L_12)
.L_12:
        /*002c*/ 	.word	0x00000000
        /*0030*/ 	.short	0x0001
        /*0032*/ 	.short	0x0004
        /*0034*/ 	.byte	0x00, 0xf0, 0x11, 0x00


	//----- nvinfo : EIATTR_KPARAM_INFO
	.align		4
.L_13:
        /*0038*/ 	.byte	0x04, 0x17
        /*003a*/ 	.short	(.L_15 - .L_14)
.L_14:
        /*003c*/ 	.word	0x00000000
        /*0040*/ 	.short	0x0000
        /*0042*/ 	.short	0x0000
        /*0044*/ 	.byte	0x00, 0xf0, 0x11, 0x00


	//----- nvinfo : EIATTR_SPARSE_MMA_MASK
	.align		4
.L_15:
        /*0048*/ 	.byte	0x03, 0x50
        /*004a*/ 	.short	0x0000


	//----- nvinfo : EIATTR_MAXREG_COUNT
	.align		4
        /*004c*/ 	.byte	0x03, 0x1b
        /*004e*/ 	.short	0x00ff


	//----- nvinfo : EIATTR_MERCURY_ISA_VERSION
	.align		4
        /*0050*/ 	.byte	0x03, 0x5f
        /*0052*/ 	.short	0x0101


	//----- nvinfo : EIATTR_VRC_CTA_INIT_COUNT
	.align		4
        /*0054*/ 	.byte	0x02, 0x4a
	.zero		1
	.zero		1


	//----- nvinfo : EIATTR_EXIT_INSTR_OFFSETS
	.align		4
        /*0058*/ 	.byte	0x04, 0x1c
        /*005a*/ 	.short	(.L_17 - .L_16)


	//   ....[0]....
.L_16:
        /*005c*/ 	.word	0x00000060


	//   ....[1]....
        /*0060*/ 	.word	0x00000110


	//----- nvinfo : EIATTR_CBANK_PARAM_SIZE
	.align		4
.L_17:
        /*0064*/ 	.byte	0x03, 0x19
        /*0066*/ 	.short	0x0018


	//----- nvinfo : EIATTR_PARAM_CBANK
	.align		4
        /*0068*/ 	.byte	0x04, 0x0a
        /*006a*/ 	.short	(.L_19 - .L_18)
	.align		4
.L_18:
        /*006c*/ 	.word	index@(.nv.constant0._Z11_saxpy_cudaifPfS_)
        /*0070*/ 	.short	0x0380
        /*0072*/ 	.short	0x0018


	//----- nvinfo : EIATTR_SW_WAR
	.align		4
.L_19:
        /*0074*/ 	.byte	0x04, 0x36
        /*0076*/ 	.short	(.L_21 - .L_20)
.L_20:
        /*0078*/ 	.word	0x00000008
.L_21:


//--------------------- .nv.callgraph             --------------------------
	.section	.nv.callgraph,"",@"SHT_CUDA_CALLGRAPH"
	.align	4
	.sectionentsize	8
	.align		4
        /*0000*/ 	.word	0x00000000
	.align		4
        /*0004*/ 	.word	0xffffffff
	.align		4
        /*0008*/ 	.word	0x00000000
	.align		4
        /*000c*/ 	.word	0xfffffffe
	.align		4
        /*0010*/ 	.word	0x00000000
	.align		4
        /*0014*/ 	.word	0xfffffffd
	.align		4
        /*0018*/ 	.word	0x00000000
	.align		4
        /*001c*/ 	.word	0xfffffffc


//--------------------- .text._Z11_saxpy_cudaifPfS_ --------------------------
	.section	.text._Z11_saxpy_cudaifPfS_,"ax",@progbits
	.align	128
        .global         _Z11_saxpy_cudaifPfS_
        .type           _Z11_saxpy_cudaifPfS_,@function
        .size           _Z11_saxpy_cudaifPfS_,(.L_x_1 - _Z11_saxpy_cudaifPfS_)
        .other          _Z11_saxpy_cudaifPfS_,@"STO_CUDA_ENTRY STV_DEFAULT"
_Z11_saxpy_cudaifPfS_:
.text._Z11_saxpy_cudaifPfS_:
[----:B------:R-:W-:Y:S01]  /*0000*/  LDC R1, c[0x0][0x37c] ;  /* 0x0000df00ff017b82 */ /* 0x000fe20000000800 */
[----:B------:R-:W0:Y:S07]  /*0010*/  S2R R0, SR_TID.X ;  /* 0x0000000000007919 */ /* 0x000e2e0000002100 */
[----:B------:R-:W0:Y:S08]  /*0020*/  S2UR UR4, SR_CTAID.X ;  /* 0x00000000000479c3 */ /* 0x000e300000002500 */
[----:B------:R-:W0:Y:S02]  /*0030*/  LDC R7, c[0x0][0x360] ;  /* 0x0000d800ff077b82 */ /* 0x000e240000000800 */
[----:B0-----:R-:W-:-:S05]  /*0040*/  IMAD R7, R7, UR4, R0 ;  /* 0x0000000407077c24 */ /* 0x001fca000f8e0200 */
[----:B------:R-:W-:-:S13]  /*0050*/  ISETP.GT.AND P0, PT, R7, 0x3fffff, PT ;  /* 0x003fffff0700780c */ /* 0x000fda0003f04270 */
[----:B------:R-:W-:Y:S05]  /*0060*/  @P0 EXIT ;  /* 0x000000000000094d */ /* 0x000fea0003800000 */
[----:B------:R-:W0:Y:S01]  /*0070*/  LDC.64 R2, c[0x0][0x388] ;  /* 0x0000e200ff027b82 */ /* 0x000e220000000a00 */
[----:B------:R-:W1:Y:S01]  /*0080*/  LDCU.64 UR4, c[0x0][0x358] ;  /* 0x00006b00ff0477ac */ /* 0x000e620008000a00 */
[----:B------:R-:W2:Y:S06]  /*0090*/  LDCU UR6, c[0x0][0x384] ;  /* 0x00007080ff0677ac */ /* 0x000eac0008000800 */
[----:B------:R-:W3:Y:S01]  /*00a0*/  LDC.64 R4, c[0x0][0x390] ;  /* 0x0000e400ff047b82 */ /* 0x000ee20000000a00 */
[----:B0-----:R-:W-:-:S06]  /*00b0*/  IMAD.WIDE R2, R7, 0x4, R2 ;  /* 0x0000000407027825 */ /* 0x001fcc00078e0202 */
[----:B-1----:R-:W2:Y:S01]  /*00c0*/  LDG.E R2, desc[UR4][R2.64] ;  /* 0x0000000402027981 */ /* 0x002ea2000c1e1900 */
[----:B---3--:R-:W-:-:S05]  /*00d0*/  IMAD.WIDE R4, R7, 0x4, R4 ;  /* 0x0000000407047825 */ /* 0x008fca00078e0204 */
[----:B------:R-:W2:Y:S02]  /*00e0*/  LDG.E R7, desc[UR4][R4.64] ;  /* 0x0000000404077981 */ /* 0x000ea4000c1e1900 */
[----:B--2---:R-:W-:-:S05]  /*00f0*/  FFMA R7, R2, UR6, R7 ;  /* 0x0000000602077c23 */ /* 0x004fca0008000007 */
[----:B------:R-:W-:Y:S01]  /*0100*/  STG.E desc[UR4][R4.64], R7 ;  /* 0x0000000704007986 */ /* 0x000fe2000c101904 */
[----:B------:R-:W-:Y:S05]  /*0110*/  EXIT ;  /* 0x000000000000794d */ /* 0x000fea0003800000 */
.L_x_0:
[----:B------:R-:W-:-:S00]  /*0120*/  BRA `(.L_x_0) ;  /* 0xfffffffc00fc7947 */ /* 0x000fc0000383ffff */
[----:B------:R-:W-:-:S00]  /*0130*/  NOP ;  /* 0x0000000000007918 */ /* 0x000fc00000000000 */
        /* <DEDUP_REMOVED lines=12> */
.L_x_1:


//--------------------- .nv.shared.reserved.0     --------------------------
	.section	.nv.shared.reserved.0,"aw",@nobits
	.weak		__nv_reservedSMEM_offset_0_alias
	.size		__nv_reservedSMEM_offset_0_alias, 0, 64
	.other		__nv_reservedSMEM_offset_0_alias,@"STO_CUDA_RESERVED_SHARED STV_DEFAULT"
__nv_reservedSMEM_offset_0_alias:
	.zero		0
	.zero		64


//--------------------- .nv.constant0._Z11_saxpy_cudaifPfS_ --------------------------
	.section	.nv.constant0._Z11_saxpy_cudaifPfS_,"a",@progbits
	.sectionflags	@""
	.align	4
.nv.constant0._Z11_saxpy_cudaifPfS_:
	.zero		920


//--------------------- SYMBOLS --------------------------

	.type		.nv.reservedSmem.offset0,@object
	.size		.nv.reservedSmem.offset0,0x4
